//
// Generated by NVIDIA NVVM Compiler
//
// Compiler Build ID: CL-36424714
// Cuda compilation tools, release 13.0, V13.0.88
// Based on NVVM 20.0.0
//

.version 9.0
.target sm_100
.address_size 64

	// .globl	_ZN8mmdeploy4cuda10FillKernelEPvmPKvm

.visible .entry _ZN8mmdeploy4cuda10FillKernelEPvmPKvm(
	.param .u64 .ptr .align 1 _ZN8mmdeploy4cuda10FillKernelEPvmPKvm_param_0,
	.param .u64 _ZN8mmdeploy4cuda10FillKernelEPvmPKvm_param_1,
	.param .u64 .ptr .align 1 _ZN8mmdeploy4cuda10FillKernelEPvmPKvm_param_2,
	.param .u64 _ZN8mmdeploy4cuda10FillKernelEPvmPKvm_param_3
)
{
	.reg .pred 	%p<4>;
	.reg .b16 	%rs<2>;
	.reg .b32 	%r<10>;
	.reg .b64 	%rd<20>;

	ld.param.u64 	%rd10, [_ZN8mmdeploy4cuda10FillKernelEPvmPKvm_param_0];
	ld.param.u64 	%rd11, [_ZN8mmdeploy4cuda10FillKernelEPvmPKvm_param_1];
	ld.param.u64 	%rd12, [_ZN8mmdeploy4cuda10FillKernelEPvmPKvm_param_2];
	ld.param.u64 	%rd13, [_ZN8mmdeploy4cuda10FillKernelEPvmPKvm_param_3];
	mov.u32 	%r2, %tid.x;
	mov.u32 	%r3, %ctaid.x;
	mov.u32 	%r1, %ntid.x;
	mad.lo.s32 	%r4, %r3, %r1, %r2;
	cvt.u64.u32 	%rd18, %r4;
	setp.le.u64 	%p1, %rd11, %rd18;
	@%p1 bra 	$L__BB0_6;
	mov.u32 	%r5, %nctaid.x;
	mul.lo.s32 	%r6, %r1, %r5;
	cvt.u64.u32 	%rd2, %r6;
	cvta.to.global.u64 	%rd3, %rd12;
	cvta.to.global.u64 	%rd4, %rd10;
	cvt.u32.u64 	%r7, %rd13;
$L__BB0_2:
	or.b64  	%rd14, %rd18, %rd13;
	and.b64  	%rd15, %rd14, -4294967296;
	setp.ne.s64 	%p2, %rd15, 0;
	@%p2 bra 	$L__BB0_4;
	cvt.u32.u64 	%r8, %rd18;
	rem.u32 	%r9, %r8, %r7;
	cvt.u64.u32 	%rd19, %r9;
	bra.uni 	$L__BB0_5;
$L__BB0_4:
	rem.u64 	%rd19, %rd18, %rd13;
$L__BB0_5:
	add.s64 	%rd16, %rd4, %rd18;
	add.s64 	%rd17, %rd3, %rd19;
	ld.global.u8 	%rs1, [%rd17];
	st.global.u8 	[%rd16], %rs1;
	add.s64 	%rd18, %rd18, %rd2;
	setp.lt.u64 	%p3, %rd18, %rd11;
	@%p3 bra 	$L__BB0_2;
$L__BB0_6:
	ret;

}


// ===== COMPILED SASS (sm_100) =====

	.target	sm_100

	.elftype	@"ET_EXEC"


//--------------------- .note.nv.tkinfo           --------------------------
	.section	.note.nv.tkinfo,"",@"SHT_NOTE"
	.sectionflags	@"SHF_NOTE_NV_TKINFO"
	.tkinfo
        /*0018*/ 	.word	0x00000002
        /*0030*/ 	.string	""
        /*0030*/ 	.string	"ptxas"
        /*0030*/ 	.string	"Cuda compilation tools, release 13.0, V13.0.88"
        /*0030*/ 	.string	"Build cuda_13.0.r13.0/compiler.36424714_0"
        /*0030*/ 	.string	"-arch sm_100 -m 64 "



//--------------------- .note.nv.cuinfo           --------------------------
	.section	.note.nv.cuinfo,"",@"SHT_NOTE"
	.sectionflags	@"SHF_NOTE_NV_CUINFO"
        /*0018*/ 	.short	0x0002
        /*001a*/ 	.short	0x0064
        /*001c*/ 	.short	0x0082
	.zero		2


//--------------------- .nv.info                  --------------------------
	.section	.nv.info,"",@"SHT_CUDA_INFO"
	.align	4


	//----- nvinfo : EIATTR_REGCOUNT
	.align		4
        /*0000*/ 	.byte	0x04, 0x2f
        /*0002*/ 	.short	(.L_1 - .L_0)
	.align		4
.L_0:
        /*0004*/ 	.word	index@(_ZN8mmdeploy4cuda10FillKernelEPvmPKvm)
        /*0008*/ 	.word	0x00000014


	//----- nvinfo : EIATTR_FRAME_SIZE
	.align		4
.L_1:
        /*000c*/ 	.byte	0x04, 0x11
        /*000e*/ 	.short	(.L_3 - .L_2)
	.align		4
.L_2:
        /*0010*/ 	.word	index@($__internal_0_$__cuda_sm20_rem_u64)
        /*0014*/ 	.word	0x00000000


	//----- nvinfo : EIATTR_FRAME_SIZE
	.align		4
.L_3:
        /*0018*/ 	.byte	0x04, 0x11
        /*001a*/ 	.short	(.L_5 - .L_4)
	.align		4
.L_4:
        /*001c*/ 	.word	index@(_ZN8mmdeploy4cuda10FillKernelEPvmPKvm)
        /*0020*/ 	.word	0x00000000


	//----- nvinfo : EIATTR_MIN_STACK_SIZE
	.align		4
.L_5:
        /*0024*/ 	.byte	0x04, 0x12
        /*0026*/ 	.short	(.L_7 - .L_6)
	.align		4
.L_6:
        /*0028*/ 	.word	index@(_ZN8mmdeploy4cuda10FillKernelEPvmPKvm)
        /*002c*/ 	.word	0x00000000
.L_7:


//--------------------- .nv.compat                --------------------------
	.section	.nv.compat,"",@"SHT_CUDA_COMPAT_INFO"
	.align	4
        /*0000*/ 	.byte	0x02, 0x09, 0x00, 0x00, 0x02, 0x02, 0x01, 0x00, 0x02, 0x05, 0x05, 0x00, 0x03, 0x07, 0x01, 0x01
        /*0010*/ 	.byte	0x02, 0x03, 0x00, 0x00, 0x02, 0x06, 0x01, 0x00, 0x04, 0x0b, 0x08, 0x00, 0x09, 0x00, 0x00, 0x00
        /*0020*/ 	.byte	0x00, 0x00, 0x00, 0x00


//--------------------- .nv.info._ZN8mmdeploy4cuda10FillKernelEPvmPKvm --------------------------
	.section	.nv.info._ZN8mmdeploy4cuda10FillKernelEPvmPKvm,"",@"SHT_CUDA_INFO"
	.sectionflags	@""
	.align	4


	//----- nvinfo : EIATTR_CUDA_API_VERSION
	.align		4
        /*0000*/ 	.byte	0x04, 0x37
        /*0002*/ 	.short	(.L_9 - .L_8)
.L_8:
        /*0004*/ 	.word	0x00000082


	//----- nvinfo : EIATTR_KPARAM_INFO
	.align		4
.L_9:
        /*0008*/ 	.byte	0x04, 0x17
        /*000a*/ 	.short	(.L_11 - .L_10)
.L_10:
        /*000c*/ 	.word	0x00000000
        /*0010*/ 	.short	0x0003
        /*0012*/ 	.short	0x0018
        /*0014*/ 	.byte	0x00, 0xf0, 0x21, 0x00


	//----- nvinfo : EIATTR_KPARAM_INFO
	.align		4
.L_11:
        /*0018*/ 	.byte	0x04, 0x17
        /*001a*/ 	.short	(.L_13 - .L_12)
.L_12:
        /*001c*/ 	.word	0x00000000
        /*0020*/ 	.short	0x0002
        /*0022*/ 	.short	0x0010
        /*0024*/ 	.byte	0x00, 0xf5, 0x21, 0x00


	//----- nvinfo : EIATTR_KPARAM_INFO
	.align		4
.L_13:
        /*0028*/ 	.byte	0x04, 0x17
        /*002a*/ 	.short	(.L_15 - .L_14)
.L_14:
        /*002c*/ 	.word	0x00000000
        /*0030*/ 	.short	0x0001
        /*0032*/ 	.short	0x0008
        /*0034*/ 	.byte	0x00, 0xf0, 0x21, 0x00


	//----- nvinfo : EIATTR_KPARAM_INFO
	.align		4
.L_15:
        /*0038*/ 	.byte	0x04, 0x17
        /*003a*/ 	.short	(.L_17 - .L_16)
.L_16:
        /*003c*/ 	.word	0x00000000
        /*0040*/ 	.short	0x0000
        /*0042*/ 	.short	0x0000
        /*0044*/ 	.byte	0x00, 0xf5, 0x21, 0x00


	//----- nvinfo : EIATTR_SPARSE_MMA_MASK
	.align		4
.L_17:
        /*0048*/ 	.byte	0x03, 0x50
        /*004a*/ 	.short	0x0000


	//----- nvinfo : EIATTR_MAXREG_COUNT
	.align		4
        /*004c*/ 	.byte	0x03, 0x1b
        /*004e*/ 	.short	0x00ff


	//----- nvinfo : EIATTR_MERCURY_ISA_VERSION
	.align		4
        /*0050*/ 	.byte	0x03, 0x5f
        /*0052*/ 	.short	0x0101


	//----- nvinfo : EIATTR_VRC_CTA_INIT_COUNT
	.align		4
        /*0054*/ 	.byte	0x02, 0x4a
	.zero		1
	.zero		1


	//----- nvinfo : EIATTR_EXIT_INSTR_OFFSETS
	.align		4
        /*0058*/ 	.byte	0x04, 0x1c
        /*005a*/ 	.short	(.L_19 - .L_18)


	//   ....[0]....
.L_18:
        /*005c*/ 	.word	0x00000080


	//   ....[1]....
        /*0060*/ 	.word	0x00000370


	//----- nvinfo : EIATTR_CRS_STACK_SIZE
	.align		4
.L_19:
        /*0064*/ 	.byte	0x04, 0x1e
        /*0066*/ 	.short	(.L_21 - .L_20)
.L_20:
        /*0068*/ 	.word	0x00000000


	//----- nvinfo : EIATTR_CBANK_PARAM_SIZE
	.align		4
.L_21:
        /*006c*/ 	.byte	0x03, 0x19
        /*006e*/ 	.short	0x0020


	//----- nvinfo : EIATTR_PARAM_CBANK
	.align		4
        /*0070*/ 	.byte	0x04, 0x0a
        /*0072*/ 	.short	(.L_23 - .L_22)
	.align		4
.L_22:
        /*0074*/ 	.word	index@(.nv.constant0._ZN8mmdeploy4cuda10FillKernelEPvmPKvm)
        /*0078*/ 	.short	0x0380
        /*007a*/ 	.short	0x0020


	//----- nvinfo : EIATTR_SW_WAR
	.align		4
.L_23:
        /*007c*/ 	.byte	0x04, 0x36
        /*007e*/ 	.short	(.L_25 - .L_24)
.L_24:
        /*0080*/ 	.word	0x00000008
.L_25:


//--------------------- .nv.callgraph             --------------------------
	.section	.nv.callgraph,"",@"SHT_CUDA_CALLGRAPH"
	.align	4
	.sectionentsize	8
	.align		4
        /*0000*/ 	.word	0x00000000
	.align		4
        /*0004*/ 	.word	0xffffffff
	.align		4
        /*0008*/ 	.word	0x00000000
	.align		4
        /*000c*/ 	.word	0xfffffffe
	.align		4
        /*0010*/ 	.word	0x00000000
	.align		4
        /*0014*/ 	.word	0xfffffffd
	.align		4
        /*0018*/ 	.word	0x00000000
	.align		4
        /*001c*/ 	.word	0xfffffffc


//--------------------- .text._ZN8mmdeploy4cuda10FillKernelEPvmPKvm --------------------------
	.section	.text._ZN8mmdeploy4cuda10FillKernelEPvmPKvm,"ax",@progbits
	.align	128
        .global         _ZN8mmdeploy4cuda10FillKernelEPvmPKvm
        .type           _ZN8mmdeploy4cuda10FillKernelEPvmPKvm,@function
        .size           _ZN8mmdeploy4cuda10FillKernelEPvmPKvm,(.L_x_5 - _ZN8mmdeploy4cuda10FillKernelEPvmPKvm)
        .other          _ZN8mmdeploy4cuda10FillKernelEPvmPKvm,@"STO_CUDA_ENTRY STV_DEFAULT"
_ZN8mmdeploy4cuda10FillKernelEPvmPKvm:
.text._ZN8mmdeploy4cuda10FillKernelEPvmPKvm:
[----:B------:R-:W-:Y:S01]  /*0000*/  LDC R1, c[0x0][0x37c] ;  /* 0x0000df00ff017b82 */ /* 0x000fe20000000800 */
[----:B------:R-:W0:Y:S07]  /*0010*/  S2R R5, SR_TID.X ;  /* 0x0000000000057919 */ /* 0x000e2e0000002100 */
[----:B------:R-:W0:Y:S01]  /*0020*/  S2UR UR4, SR_CTAID.X ;  /* 0x00000000000479c3 */ /* 0x000e220000002500 */
[----:B------:R-:W1:Y:S07]  /*0030*/  LDCU.64 UR6, c[0x0][0x388] ;  /* 0x00007100ff0677ac */ /* 0x000e6e0008000a00 */
[----:B------:R-:W0:Y:S02]  /*0040*/  LDC R0, c[0x0][0x360] ;  /* 0x0000d800ff007b82 */ /* 0x000e240000000800 */
[----:B0-----:R-:W-:-:S05]  /*0050*/  IMAD R5, R0, UR4, R5 ;  /* 0x0000000400057c24 */ /* 0x001fca000f8e0205 */
[----:B-1----:R-:W-:-:S04]  /*0060*/  ISETP.GE.U32.AND P0, PT, R5, UR6, PT ;  /* 0x0000000605007c0c */ /* 0x002fc8000bf06070 */
[----:B------:R-:W-:-:S13]  /*0070*/  ISETP.GE.U32.AND.EX P0, PT, RZ, UR7, PT, P0 ;  /* 0x00000007ff007c0c */ /* 0x000fda000bf06100 */
[----:B------:R-:W-:Y:S05]  /*0080*/  @P0 EXIT ;  /* 0x000000000000094d */ /* 0x000fea0003800000 */
[----:B------:R-:W0:Y:S01]  /*0090*/  LDCU UR4, c[0x0][0x370] ;  /* 0x00006e00ff0477ac */ /* 0x000e220008000800 */
[----:B------:R-:W-:Y:S01]  /*00a0*/  IMAD.MOV.U32 R4, RZ, RZ, RZ ;  /* 0x000000ffff047224 */ /* 0x000fe200078e00ff */
[----:B------:R-:W1:Y:S01]  /*00b0*/  LDCU.64 UR6, c[0x0][0x358] ;  /* 0x00006b00ff0677ac */ /* 0x000e620008000a00 */
[----:B------:R-:W2:Y:S01]  /*00c0*/  LDCU UR5, c[0x0][0x39c] ;  /* 0x00007380ff0577ac */ /* 0x000ea20008000800 */
[----:B------:R-:W3:Y:S01]  /*00d0*/  LDCU UR8, c[0x0][0x398] ;  /* 0x00007300ff0877ac */ /* 0x000ee20008000800 */
[----:B------:R-:W4:Y:S01]  /*00e0*/  LDCU.64 UR10, c[0x0][0x390] ;  /* 0x00007200ff0a77ac */ /* 0x000f220008000a00 */
[----:B0-----:R-:W-:Y:S01]  /*00f0*/  IMAD R0, R0, UR4, RZ ;  /* 0x0000000400007c24 */ /* 0x001fe2000f8e02ff */
[----:B------:R-:W0:Y:S06]  /*0100*/  LDCU.128 UR12, c[0x0][0x380] ;  /* 0x00007000ff0c77ac */ /* 0x000e2c0008000c00 */
.L_x_3:
[----:B--2---:R-:W-:Y:S01]  /*0110*/  LOP3.LUT R2, R4, UR5, RZ, 0xfc, !PT ;  /* 0x0000000504027c12 */ /* 0x004fe2000f8efcff */
[----:B------:R-:W-:Y:S03]  /*0120*/  BSSY.RECONVERGENT B0, `(.L_x_0) ;  /* 0x0000019000007945 */ /* 0x000fe60003800200 */
[----:B------:R-:W-:-:S13]  /*0130*/  ISETP.NE.U32.AND P0, PT, R2, RZ, PT ;  /* 0x000000ff0200720c */ /* 0x000fda0003f05070 */
[----:B0-----:R-:W-:Y:S05]  /*0140*/  @P0 BRA `(.L_x_1) ;  /* 0x0000000000500947 */ /* 0x001fea0003800000 */
[----:B---3--:R-:W2:Y:S01]  /*0150*/  I2F.U32.RP R6, UR8 ;  /* 0x0000000800067d06 */ /* 0x008ea20008209000 */
[----:B------:R-:W-:-:S07]  /*0160*/  ISETP.NE.U32.AND P1, PT, RZ, UR8, PT ;  /* 0x00000008ff007c0c */ /* 0x000fce000bf25070 */
[----:B--2---:R-:W2:Y:S02]  /*0170*/  MUFU.RCP R6, R6 ;  /* 0x0000000600067308 */ /* 0x004ea40000001000 */
[----:B--2---:R-:W-:-:S06]  /*0180*/  VIADD R2, R6, 0xffffffe ;  /* 0x0ffffffe06027836 */ /* 0x004fcc0000000000 */
[----:B------:R2:W3:Y:S02]  /*0190*/  F2I.FTZ.U32.TRUNC.NTZ R3, R2 ;  /* 0x0000000200037305 */ /* 0x0004e4000021f000 */
[----:B--2---:R-:W-:Y:S01]  /*01a0*/  IMAD.MOV.U32 R2, RZ, RZ, RZ ;  /* 0x000000ffff027224 */ /* 0x004fe200078e00ff */
[----:B---3--:R-:W-:-:S05]  /*01b0*/  IADD3 R7, PT, PT, RZ, -R3, RZ ;  /* 0x80000003ff077210 */ /* 0x008fca0007ffe0ff */
[----:B------:R-:W-:-:S04]  /*01c0*/  IMAD R7, R7, UR8, RZ ;  /* 0x0000000807077c24 */ /* 0x000fc8000f8e02ff */
[----:B------:R-:W-:-:S04]  /*01d0*/  IMAD.HI.U32 R8, R3, R7, R2 ;  /* 0x0000000703087227 */ /* 0x000fc800078e0002 */
[----:B------:R-:W-:Y:S02]  /*01e0*/  HFMA2 R3, -RZ, RZ, 0, 0 ;  /* 0x00000000ff037431 */ /* 0x000fe400000001ff */
[----:B------:R-:W-:-:S04]  /*01f0*/  IMAD.HI.U32 R8, R8, R5, RZ ;  /* 0x0000000508087227 */ /* 0x000fc800078e00ff */
[----:B------:R-:W-:-:S04]  /*0200*/  IMAD.MOV R8, RZ, RZ, -R8 ;  /* 0x000000ffff087224 */ /* 0x000fc800078e0a08 */
[----:B------:R-:W-:-:S05]  /*0210*/  IMAD R7, R8, UR8, R5 ;  /* 0x0000000808077c24 */ /* 0x000fca000f8e0205 */
[----:B------:R-:W-:-:S13]  /*0220*/  ISETP.GE.U32.AND P0, PT, R7, UR8, PT ;  /* 0x0000000807007c0c */ /* 0x000fda000bf06070 */
[----:B------:R-:W-:-:S04]  /*0230*/  @P0 IADD3 R7, PT, PT, R7, -UR8, RZ ;  /* 0x8000000807070c10 */ /* 0x000fc8000fffe0ff */
[----:B------:R-:W-:-:S13]  /*0240*/  ISETP.GE.U32.AND P0, PT, R7, UR8, PT ;  /* 0x0000000807007c0c */ /* 0x000fda000bf06070 */
[----:B------:R-:W-:Y:S01]  /*0250*/  @P0 VIADD R7, R7, -UR8 ;  /* 0x8000000807070c36 */ /* 0x000fe20008000000 */
[----:B------:R-:W-:-:S05]  /*0260*/  @!P1 LOP3.LUT R7, RZ, UR8, RZ, 0x33, !PT ;  /* 0x00000008ff079c12 */ /* 0x000fca000f8e33ff */
[----:B------:R-:W-:Y:S01]  /*0270*/  IMAD.MOV.U32 R2, RZ, RZ, R7 ;  /* 0x000000ffff027224 */ /* 0x000fe200078e0007 */
[----:B------:R-:W-:Y:S06]  /*0280*/  BRA `(.L_x_2) ;  /* 0x0000000000087947 */ /* 0x000fec0003800000 */
.L_x_1:
[----:B------:R-:W-:-:S07]  /*0290*/  MOV R6, 0x2b0 ;  /* 0x000002b000067802 */ /* 0x000fce0000000f00 */
[----:B01-34-:R-:W-:Y:S05]  /*02a0*/  CALL.REL.NOINC `($__internal_0_$__cuda_sm20_rem_u64) ;  /* 0x0000000000347944 */ /* 0x01bfea0003c00000 */
.L_x_2:
[----:B01--4-:R-:W-:Y:S05]  /*02b0*/  BSYNC.RECONVERGENT B0 ;  /* 0x0000000000007941 */ /* 0x013fea0003800200 */
.L_x_0:
[----:B------:R-:W-:-:S04]  /*02c0*/  IADD3 R2, P0, PT, R2, UR10, RZ ;  /* 0x0000000a02027c10 */ /* 0x000fc8000ff1e0ff */
[----:B------:R-:W-:-:S06]  /*02d0*/  IADD3.X R3, PT, PT, R3, UR11, RZ, P0, !PT ;  /* 0x0000000b03037c10 */ /* 0x000fcc00087fe4ff */
[----:B------:R-:W2:Y:S01]  /*02e0*/  LDG.E.U8 R3, desc[UR6][R2.64] ;  /* 0x0000000602037981 */ /* 0x000ea2000c1e1100 */
[----:B------:R-:W-:-:S04]  /*02f0*/  IADD3 R6, P0, PT, R5, UR12, RZ ;  /* 0x0000000c05067c10 */ /* 0x000fc8000ff1e0ff */
[----:B------:R-:W-:Y:S02]  /*0300*/  IADD3.X R7, PT, PT, R4, UR13, RZ, P0, !PT ;  /* 0x0000000d04077c10 */ /* 0x000fe400087fe4ff */
[----:B------:R-:W-:-:S05]  /*0310*/  IADD3 R5, P0, PT, R0, R5, RZ ;  /* 0x0000000500057210 */ /* 0x000fca0007f1e0ff */
[----:B------:R-:W-:Y:S01]  /*0320*/  IMAD.X R4, RZ, RZ, R4, P0 ;  /* 0x000000ffff047224 */ /* 0x000fe200000e0604 */
[----:B------:R-:W-:-:S04]  /*0330*/  ISETP.GE.U32.AND P0, PT, R5, UR14, PT ;  /* 0x0000000e05007c0c */ /* 0x000fc8000bf06070 */
[----:B------:R-:W-:Y:S01]  /*0340*/  ISETP.GE.U32.AND.EX P0, PT, R4, UR15, PT, P0 ;  /* 0x0000000f04007c0c */ /* 0x000fe2000bf06100 */
[----:B--2---:R0:W-:-:S12]  /*0350*/  STG.E.U8 desc[UR6][R6.64], R3 ;  /* 0x0000000306007986 */ /* 0x0041d8000c101106 */
[----:B------:R-:W-:Y:S05]  /*0360*/  @!P0 BRA `(.L_x_3) ;  /* 0xfffffffc00688947 */ /* 0x000fea000383ffff */
[----:B------:R-:W-:Y:S05]  /*0370*/  EXIT ;  /* 0x000000000000794d */ /* 0x000fea0003800000 */
        .weak           $__internal_0_$__cuda_sm20_rem_u64
        .type           $__internal_0_$__cuda_sm20_rem_u64,@function
        .size           $__internal_0_$__cuda_sm20_rem_u64,(.L_x_5 - $__internal_0_$__cuda_sm20_rem_u64)
$__internal_0_$__cuda_sm20_rem_u64:
[----:B------:R-:W0:Y:S01]  /*0380*/  LDCU.64 UR16, c[0x0][0x398] ;  /* 0x00007300ff1077ac */ /* 0x000e220008000a00 */
[----:B------:R-:W1:Y:S01]  /*0390*/  LDC.64 R2, c[0x0][0x398] ;  /* 0x0000e600ff027b82 */ /* 0x000e620000000a00 */
[----:B0-----:R-:W0:Y:S08]  /*03a0*/  I2F.U64.RP R7, UR16 ;  /* 0x0000001000077d12 */ /* 0x001e300008309000 */
[----:B0-----:R-:W0:Y:S02]  /*03b0*/  MUFU.RCP R7, R7 ;  /* 0x0000000700077308 */ /* 0x001e240000001000 */
[----:B0-----:R-:W-:-:S06]  /*03c0*/  VIADD R8, R7, 0x1ffffffe ;  /* 0x1ffffffe07087836 */ /* 0x001fcc0000000000 */
[----:B------:R-:W1:Y:S02]  /*03d0*/  F2I.U64.TRUNC R8, R8 ;  /* 0x0000000800087311 */ /* 0x000e64000020d800 */
[----:B-1----:R-:W-:-:S04]  /*03e0*/  IMAD.WIDE.U32 R10, R8, R2, RZ ;  /* 0x00000002080a7225 */ /* 0x002fc800078e00ff */
[----:B------:R-:W-:Y:S01]  /*03f0*/  IMAD R11, R8, R3, R11 ;  /* 0x00000003080b7224 */ /* 0x000fe200078e020b */
[----:B------:R-:W-:-:S03]  /*0400*/  IADD3 R13, P0, PT, RZ, -R10, RZ ;  /* 0x8000000aff0d7210 */ /* 0x000fc60007f1e0ff */
[----:B------:R-:W-:Y:S02]  /*0410*/  IMAD R11, R9, R2, R11 ;  /* 0x00000002090b7224 */ /* 0x000fe400078e020b */
[----:B------:R-:W-:-:S03]  /*0420*/  IMAD.HI.U32 R10, R8, R13, RZ ;  /* 0x0000000d080a7227 */ /* 0x000fc600078e00ff */
[----:B------:R-:W-:Y:S01]  /*0430*/  IADD3.X R15, PT, PT, RZ, ~R11, RZ, P0, !PT ;  /* 0x8000000bff0f7210 */ /* 0x000fe200007fe4ff */
[----:B------:R-:W-:-:S04]  /*0440*/  IMAD.MOV.U32 R11, RZ, RZ, R8 ;  /* 0x000000ffff0b7224 */ /* 0x000fc800078e0008 */
[----:B------:R-:W-:-:S04]  /*0450*/  IMAD.WIDE.U32 R10, P0, R8, R15, R10 ;  /* 0x0000000f080a7225 */ /* 0x000fc8000780000a */
[C---:B------:R-:W-:Y:S02]  /*0460*/  IMAD R17, R9.reuse, R15, RZ ;  /* 0x0000000f09117224 */ /* 0x040fe400078e02ff */
[----:B------:R-:W-:-:S04]  /*0470*/  IMAD.HI.U32 R10, P1, R9, R13, R10 ;  /* 0x0000000d090a7227 */ /* 0x000fc8000782000a */
[----:B------:R-:W-:Y:S01]  /*0480*/  IMAD.HI.U32 R7, R9, R15, RZ ;  /* 0x0000000f09077227 */ /* 0x000fe200078e00ff */
[----:B------:R-:W-:-:S03]  /*0490*/  IADD3 R11, P2, PT, R17, R10, RZ ;  /* 0x0000000a110b7210 */ /* 0x000fc60007f5e0ff */
[----:B------:R-:W-:Y:S02]  /*04a0*/  IMAD.X R7, R7, 0x1, R9, P0 ;  /* 0x0000000107077824 */ /* 0x000fe400000e0609 */
[----:B------:R-:W-:-:S03]  /*04b0*/  IMAD.WIDE.U32 R8, R11, R2, RZ ;  /* 0x000000020b087225 */ /* 0x000fc600078e00ff */
[----:B------:R-:W-:Y:S01]  /*04c0*/  IADD3.X R7, PT, PT, RZ, RZ, R7, P2, P1 ;  /* 0x000000ffff077210 */ /* 0x000fe200017e2407 */
[----:B------:R-:W-:Y:S01]  /*04d0*/  IMAD R9, R11, R3, R9 ;  /* 0x000000030b097224 */ /* 0x000fe200078e0209 */
[----:B------:R-:W-:-:S03]  /*04e0*/  IADD3 R13, P0, PT, RZ, -R8, RZ ;  /* 0x80000008ff0d7210 */ /* 0x000fc60007f1e0ff */
[----:B------:R-:W-:Y:S02]  /*04f0*/  IMAD R9, R7, R2, R9 ;  /* 0x0000000207097224 */ /* 0x000fe400078e0209 */
[----:B------:R-:W-:-:S03]  /*0500*/  IMAD.HI.U32 R10, R11, R13, RZ ;  /* 0x0000000d0b0a7227 */ /* 0x000fc600078e00ff */
[----:B------:R-:W-:Y:S02]  /*0510*/  IADD3.X R8, PT, PT, RZ, ~R9, RZ, P0, !PT ;  /* 0x80000009ff087210 */ /* 0x000fe400007fe4ff */
[----:B------:R-:W-:-:S03]  /*0520*/  MOV R9, RZ ;  /* 0x000000ff00097202 */ /* 0x000fc60000000f00 */
[----:B------:R-:W-:-:S04]  /*0530*/  IMAD.WIDE.U32 R10, P0, R11, R8, R10 ;  /* 0x000000080b0a7225 */ /* 0x000fc8000780000a */
[C---:B------:R-:W-:Y:S02]  /*0540*/  IMAD R12, R7.reuse, R8, RZ ;  /* 0x00000008070c7224 */ /* 0x040fe400078e02ff */
[----:B------:R-:W-:-:S04]  /*0550*/  IMAD.HI.U32 R11, P1, R7, R13, R10 ;  /* 0x0000000d070b7227 */ /* 0x000fc8000782000a */
[----:B------:R-:W-:Y:S01]  /*0560*/  IMAD.HI.U32 R8, R7, R8, RZ ;  /* 0x0000000807087227 */ /* 0x000fe200078e00ff */
[----:B------:R-:W-:-:S03]  /*0570*/  IADD3 R11, P2, PT, R12, R11, RZ ;  /* 0x0000000b0c0b7210 */ /* 0x000fc60007f5e0ff */
[----:B------:R-:W-:Y:S02]  /*0580*/  IMAD.X R7, R8, 0x1, R7, P0 ;  /* 0x0000000108077824 */ /* 0x000fe400000e0607 */
[----:B------:R-:W-:-:S03]  /*0590*/  IMAD.HI.U32 R8, R11, R5, RZ ;  /* 0x000000050b087227 */ /* 0x000fc600078e00ff */
[----:B------:R-:W-:Y:S01]  /*05a0*/  IADD3.X R7, PT, PT, RZ, RZ, R7, P2, P1 ;  /* 0x000000ffff077210 */ /* 0x000fe200017e2407 */
[----:B------:R-:W-:-:S04]  /*05b0*/  IMAD.WIDE.U32 R8, R11, R4, R8 ;  /* 0x000000040b087225 */ /* 0x000fc800078e0008 */
[C---:B------:R-:W-:Y:S02]  /*05c0*/  IMAD R11, R7.reuse, R4, RZ ;  /* 0x00000004070b7224 */ /* 0x040fe400078e02ff */
[----:B------:R-:W-:-:S04]  /*05d0*/  IMAD.HI.U32 R8, P0, R7, R5, R8 ;  /* 0x0000000507087227 */ /* 0x000fc80007800008 */
[----:B------:R-:W-:Y:S01]  /*05e0*/  IMAD.HI.U32 R7, R7, R4, RZ ;  /* 0x0000000407077227 */ /* 0x000fe200078e00ff */
[----:B------:R-:W-:-:S03]  /*05f0*/  IADD3 R11, P1, PT, R11, R8, RZ ;  /* 0x000000080b0b7210 */ /* 0x000fc60007f3e0ff */
[----:B------:R-:W-:Y:S02]  /*0600*/  IMAD.X R7, RZ, RZ, R7, P0 ;  /* 0x000000ffff077224 */ /* 0x000fe400000e0607 */
[----:B------:R-:W-:-:S03]  /*0610*/  IMAD.WIDE.U32 R8, R11, R2, RZ ;  /* 0x000000020b087225 */ /* 0x000fc600078e00ff */
[----:B------:R-:W-:Y:S01]  /*0620*/  IADD3.X R7, PT, PT, RZ, R7, RZ, P1, !PT ;  /* 0x00000007ff077210 */ /* 0x000fe20000ffe4ff */
[----:B------:R-:W-:Y:S01]  /*0630*/  IMAD R11, R11, R3, R9 ;  /* 0x000000030b0b7224 */ /* 0x000fe200078e0209 */
[----:B------:R-:W-:-:S03]  /*0640*/  IADD3 R13, P1, PT, -R8, R5, RZ ;  /* 0x00000005080d7210 */ /* 0x000fc60007f3e1ff */
[-C--:B------:R-:W-:Y:S01]  /*0650*/  IMAD R7, R7, R2.reuse, R11 ;  /* 0x0000000207077224 */ /* 0x080fe200078e020b */
[----:B------:R-:W-:-:S03]  /*0660*/  ISETP.GE.U32.AND P0, PT, R13, R2, PT ;  /* 0x000000020d00720c */ /* 0x000fc60003f06070 */
[----:B------:R-:W-:Y:S01]  /*0670*/  IMAD.X R8, R4, 0x1, ~R7, P1 ;  /* 0x0000000104087824 */ /* 0x000fe200008e0e07 */
[----:B------:R-:W-:-:S04]  /*0680*/  IADD3 R9, P1, PT, R13, -R2, RZ ;  /* 0x800000020d097210 */ /* 0x000fc80007f3e0ff */
[CC--:B------:R-:W-:Y:S02]  /*0690*/  ISETP.GE.U32.AND.EX P0, PT, R8.reuse, R3.reuse, PT, P0 ;  /* 0x000000030800720c */ /* 0x0c0fe40003f06100 */
[----:B------:R-:W-:Y:S02]  /*06a0*/  IADD3.X R10, PT, PT, R8, ~R3, RZ, P1, !PT ;  /* 0x80000003080a7210 */ /* 0x000fe40000ffe4ff */
[----:B------:R-:W-:Y:S02]  /*06b0*/  SEL R9, R9, R13, P0 ;  /* 0x0000000d09097207 */ /* 0x000fe40000000000 */
[----:B------:R-:W-:Y:S02]  /*06c0*/  SEL R10, R10, R8, P0 ;  /* 0x000000080a0a7207 */ /* 0x000fe40000000000 */
[CC--:B------:R-:W-:Y:S02]  /*06d0*/  ISETP.GE.U32.AND P0, PT, R9.reuse, R2.reuse, PT ;  /* 0x000000020900720c */ /* 0x0c0fe40003f06070 */
[----:B------:R-:W-:-:S02]  /*06e0*/  IADD3 R7, P2, PT, R9, -R2, RZ ;  /* 0x8000000209077210 */ /* 0x000fc40007f5e0ff */
[----:B------:R-:W-:Y:S02]  /*06f0*/  ISETP.GE.U32.AND.EX P0, PT, R10, R3, PT, P0 ;  /* 0x000000030a00720c */ /* 0x000fe40003f06100 */
[----:B------:R-:W-:Y:S01]  /*0700*/  ISETP.NE.U32.AND P1, PT, R2, RZ, PT ;  /* 0x000000ff0200720c */ /* 0x000fe20003f25070 */
[----:B------:R-:W-:Y:S01]  /*0710*/  IMAD.X R8, R10, 0x1, ~R3, P2 ;  /* 0x000000010a087824 */ /* 0x000fe200010e0e03 */
[----:B------:R-:W-:Y:S01]  /*0720*/  SEL R2, R7, R9, P0 ;  /* 0x0000000907027207 */ /* 0x000fe20000000000 */
[----:B------:R-:W-:Y:S01]  /*0730*/  HFMA2 R7, -RZ, RZ, 0, 0 ;  /* 0x00000000ff077431 */ /* 0x000fe200000001ff */
[----:B------:R-:W-:Y:S02]  /*0740*/  ISETP.NE.AND.EX P1, PT, R3, RZ, PT, P1 ;  /* 0x000000ff0300720c */ /* 0x000fe40003f25310 */
[----:B------:R-:W-:Y:S02]  /*0750*/  SEL R3, R8, R10, P0 ;  /* 0x0000000a08037207 */ /* 0x000fe40000000000 */
[----:B------:R-:W-:-:S02]  /*0760*/  SEL R2, R2, 0xffffffff, P1 ;  /* 0xffffffff02027807 */ /* 0x000fc40000800000 */
[----:B------:R-:W-:Y:S01]  /*0770*/  SEL R3, R3, 0xffffffff, P1 ;  /* 0xffffffff03037807 */ /* 0x000fe20000800000 */
[----:B------:R-:W-:Y:S06]  /*0780*/  RET.REL.NODEC R6 `(_ZN8mmdeploy4cuda10FillKernelEPvmPKvm) ;  /* 0xfffffff8061c7950 */ /* 0x000fec0003c3ffff */
.L_x_4:
[----:B------:R-:W-:-:S00]  /*0790*/  BRA `(.L_x_4) ;  /* 0xfffffffc00fc7947 */ /* 0x000fc0000383ffff */
[----:B------:R-:W-:-:S00]  /*07a0*/  NOP ;  /* 0x0000000000007918 */ /* 0x000fc00000000000 */
        /* <DEDUP_REMOVED lines=13> */
.L_x_5:


//--------------------- .nv.shared.reserved.0     --------------------------
	.section	.nv.shared.reserved.0,"aw",@nobits
	.weak		__nv_reservedSMEM_offset_0_alias
	.size		__nv_reservedSMEM_offset_0_alias, 0, 64
	.other		__nv_reservedSMEM_offset_0_alias,@"STO_CUDA_RESERVED_SHARED STV_DEFAULT"
__nv_reservedSMEM_offset_0_alias:
	.zero		0
	.zero		64


//--------------------- .nv.constant0._ZN8mmdeploy4cuda10FillKernelEPvmPKvm --------------------------
	.section	.nv.constant0._ZN8mmdeploy4cuda10FillKernelEPvmPKvm,"a",@progbits
	.sectionflags	@""
	.align	4
.nv.constant0._ZN8mmdeploy4cuda10FillKernelEPvmPKvm:
	.zero		928


//--------------------- SYMBOLS --------------------------

	.type		.nv.reservedSmem.offset0,@object
	.size		.nv.reservedSmem.offset0,0x4
